	.headerflags	@"EF_CUDA_TEXMODE_UNIFIED EF_CUDA_64BIT_ADDRESS EF_CUDA_ACCELERATORS EF_CUDA_SM90 EF_CUDA_VIRTUAL_SM(EF_CUDA_SM90)"
	.elftype	@"ET_EXEC"


//--------------------- .nv.info                  --------------------------
	.section	.nv.info,"",@"SHT_CUDA_INFO"
	.align	4


	//----- nvinfo : EIATTR_REGCOUNT
	.align		4
        /*0000*/ 	.byte	0x04, 0x2f
        /*0002*/ 	.short	(.L_1 - .L_0)
	.align		4
.L_0:
        /*0004*/ 	.word	index@(triton_poi_fused_mean_22)
        /*0008*/ 	.word	0x00000016


	//----- nvinfo : EIATTR_MIN_STACK_SIZE
	.align		4
.L_1:
        /*000c*/ 	.byte	0x04, 0x12
        /*000e*/ 	.short	(.L_3 - .L_2)
	.align		4
.L_2:
        /*0010*/ 	.word	index@(triton_poi_fused_mean_22)
        /*0014*/ 	.word	0x00000000


	//----- nvinfo : EIATTR_FRAME_SIZE
	.align		4
.L_3:
        /*0018*/ 	.byte	0x04, 0x11
        /*001a*/ 	.short	(.L_5 - .L_4)
	.align		4
.L_4:
        /*001c*/ 	.word	index@(triton_poi_fused_mean_22)
        /*0020*/ 	.word	0x00000000


	//----- nvinfo : EIATTR_MIN_STACK_SIZE
	.align		4
.L_5:
        /*0024*/ 	.byte	0x04, 0x12
        /*0026*/ 	.short	(.L_7 - .L_6)
	.align		4
.L_6:
        /*0028*/ 	.word	index@(triton_poi_fused_mean_22)
        /*002c*/ 	.word	0x00000000
.L_7:


//--------------------- .nv.info.triton_poi_fused_mean_22 --------------------------
	.section	.nv.info.triton_poi_fused_mean_22,"",@"SHT_CUDA_INFO"
	.sectionflags	@""
	.align	4


	//----- nvinfo : EIATTR_CUDA_API_VERSION
	.align		4
        /*0000*/ 	.byte	0x04, 0x37
        /*0002*/ 	.short	(.L_9 - .L_8)
.L_8:
        /*0004*/ 	.word	0x0000007c


	//----- nvinfo : EIATTR_KPARAM_INFO
	.align		4
.L_9:
        /*0008*/ 	.byte	0x04, 0x17
        /*000a*/ 	.short	(.L_11 - .L_10)
.L_10:
        /*000c*/ 	.word	0x00000000
        /*0010*/ 	.short	0x0002
        /*0012*/ 	.short	0x0010
        /*0014*/ 	.byte	0x00, 0xf0, 0x11, 0x00


	//----- nvinfo : EIATTR_KPARAM_INFO
	.align		4
.L_11:
        /*0018*/ 	.byte	0x04, 0x17
        /*001a*/ 	.short	(.L_13 - .L_12)
.L_12:
        /*001c*/ 	.word	0x00000000
        /*0020*/ 	.short	0x0001
        /*0022*/ 	.short	0x0008
        /*0024*/ 	.byte	0x00, 0xf4, 0x21, 0x00


	//----- nvinfo : EIATTR_KPARAM_INFO
	.align		4
.L_13:
        /*0028*/ 	.byte	0x04, 0x17
        /*002a*/ 	.short	(.L_15 - .L_14)
.L_14:
        /*002c*/ 	.word	0x00000000
        /*0030*/ 	.short	0x0000
        /*0032*/ 	.short	0x0000
        /*0034*/ 	.byte	0x00, 0xf4, 0x21, 0x00


	//----- nvinfo : EIATTR_SPARSE_MMA_MASK
	.align		4
.L_15:
        /*0038*/ 	.byte	0x03, 0x50
        /*003a*/ 	.short	0x0000


	//----- nvinfo : EIATTR_MAXREG_COUNT
	.align		4
        /*003c*/ 	.byte	0x03, 0x1b
        /*003e*/ 	.short	0x00ff


	//----- nvinfo : EIATTR_EXIT_INSTR_OFFSETS
	.align		4
        /*0040*/ 	.byte	0x04, 0x1c
        /*0042*/ 	.short	(.L_17 - .L_16)


	//   ....[0]....
.L_16:
        /*0044*/ 	.word	0x00000260


	//   ....[1]....
        /*0048*/ 	.word	0x000002a0


	//----- nvinfo : EIATTR_REQNTID
	.align		4
.L_17:
        /*004c*/ 	.byte	0x04, 0x10
        /*004e*/ 	.short	(.L_19 - .L_18)
.L_18:
        /*0050*/ 	.word	0x00000080
        /*0054*/ 	.word	0x00000001
        /*0058*/ 	.word	0x00000001


	//----- nvinfo : EIATTR_CBANK_PARAM_SIZE
	.align		4
.L_19:
        /*005c*/ 	.byte	0x03, 0x19
        /*005e*/ 	.short	0x0014


	//----- nvinfo : EIATTR_PARAM_CBANK
	.align		4
        /*0060*/ 	.byte	0x04, 0x0a
        /*0062*/ 	.short	(.L_21 - .L_20)
	.align		4
.L_20:
        /*0064*/ 	.word	index@(.nv.constant0.triton_poi_fused_mean_22)
        /*0068*/ 	.short	0x0210
        /*006a*/ 	.short	0x0014


	//----- nvinfo : EIATTR_SW_WAR
	.align		4
.L_21:
        /*006c*/ 	.byte	0x04, 0x36
        /*006e*/ 	.short	(.L_23 - .L_22)
.L_22:
        /*0070*/ 	.word	0x00000008
.L_23:


//--------------------- .nv.callgraph             --------------------------
	.section	.nv.callgraph,"",@"SHT_CUDA_CALLGRAPH"
	.align	4
	.sectionentsize	8
	.align		4
        /*0000*/ 	.word	0x00000000
	.align		4
        /*0004*/ 	.word	0xffffffff
	.align		4
        /*0008*/ 	.word	0x00000000
	.align		4
        /*000c*/ 	.word	0xfffffffe
	.align		4
        /*0010*/ 	.word	0x00000000
	.align		4
        /*0014*/ 	.word	0xfffffffd
	.align		4
        /*0018*/ 	.word	0x00000000
	.align		4
        /*001c*/ 	.word	0xfffffffc


//--------------------- .text.triton_poi_fused_mean_22 --------------------------
	.section	.text.triton_poi_fused_mean_22,"ax",@progbits
	.align	128
        .global         triton_poi_fused_mean_22
        .type           triton_poi_fused_mean_22,@function
        .size           triton_poi_fused_mean_22,(.L_x_1 - triton_poi_fused_mean_22)
        .other          triton_poi_fused_mean_22,@"STO_CUDA_ENTRY STV_DEFAULT"
triton_poi_fused_mean_22:
.text.triton_poi_fused_mean_22:
[----:B------:R-:W0:Y:S02]  /*0000*/  LDC R1, c[0x0][0x28] ;  /* 0x00000a00ff017b82 */ /* 0x000e240000000800 */
[----:B------:R-:W1:Y:S01]  /*0010*/  S2R R0, SR_TID.X ;  /* 0x0000000000007919 */ /* 0x000e620000002100 */
[----:B------:R-:W-:Y:S01]  /*0020*/  CS2R R6, SRZ ;  /* 0x0000000000067805 */ /* 0x000fe2000001ff00 */
[----:B------:R-:W-:Y:S01]  /*0030*/  ULDC.64 UR4, c[0x0][0x208] ;  /* 0x0000820000047ab9 */ /* 0x000fe20000000a00 */
[----:B------:R-:W2:Y:S01]  /*0040*/  S2R R3, SR_CTAID.X ;  /* 0x0000000000037919 */ /* 0x000ea20000002500 */
[----:B-1----:R-:W-:-:S04]  /*0050*/  SHF.L.U32 R0, R0, 0x1, RZ ;  /* 0x0000000100007819 */ /* 0x002fc800000006ff */
[----:B------:R-:W-:-:S04]  /*0060*/  LOP3.LUT R0, R0, 0xfe, RZ, 0xc0, !PT ;  /* 0x000000fe00007812 */ /* 0x000fc800078ec0ff */
[----:B--2---:R-:W-:Y:S02]  /*0070*/  LEA R0, R3, R0, 0x8 ;  /* 0x0000000003007211 */ /* 0x004fe400078e40ff */
[----:B------:R-:W1:Y:S02]  /*0080*/  LDC.64 R2, c[0x0][0x210] ;  /* 0x00008400ff027b82 */ /* 0x000e640000000a00 */
[----:B------:R-:W-:Y:S02]  /*0090*/  SHF.R.S32.HI R5, RZ, 0x1f, R0 ;  /* 0x0000001fff057819 */ /* 0x000fe40000011400 */
[----:B------:R-:W-:Y:S02]  /*00a0*/  ISETP.GE.AND P0, PT, R0, 0x800, PT ;  /* 0x000008000000780c */ /* 0x000fe40003f06270 */
[----:B------:R-:W-:-:S04]  /*00b0*/  LEA.HI R5, R5, R0, RZ, 0x9 ;  /* 0x0000000005057211 */ /* 0x000fc800078f48ff */
[C---:B------:R-:W-:Y:S02]  /*00c0*/  SHF.L.U32 R4, R5.reuse, 0x2, RZ ;  /* 0x0000000205047819 */ /* 0x040fe400000006ff */
[----:B------:R-:W-:Y:S02]  /*00d0*/  LOP3.LUT R5, R5, 0xfffffe00, RZ, 0xc0, !PT ;  /* 0xfffffe0005057812 */ /* 0x000fe400078ec0ff */
[----:B------:R-:W-:-:S04]  /*00e0*/  LOP3.LUT R4, R4, 0xfffff800, RZ, 0xc0, !PT ;  /* 0xfffff80004047812 */ /* 0x000fc800078ec0ff */
[----:B------:R-:W-:Y:S02]  /*00f0*/  IADD3 R9, R4, R0, -R5 ;  /* 0x0000000004097210 */ /* 0x000fe40007ffe805 */
[----:B------:R-:W-:-:S03]  /*0100*/  CS2R R4, SRZ ;  /* 0x0000000000047805 */ /* 0x000fc6000001ff00 */
[C---:B------:R-:W-:Y:S01]  /*0110*/  VIADD R13, R9.reuse, 0x200 ;  /* 0x00000200090d7836 */ /* 0x040fe20000000000 */
[----:B------:R-:W-:Y:S01]  /*0120*/  IADD3 R15, R9, 0x400, RZ ;  /* 0x00000400090f7810 */ /* 0x000fe20007ffe0ff */
[----:B-1----:R-:W-:-:S04]  /*0130*/  IMAD.WIDE R10, R9, 0x4, R2 ;  /* 0x00000004090a7825 */ /* 0x002fc800078e0202 */
[--C-:B------:R-:W-:Y:S01]  /*0140*/  IMAD.WIDE R12, R13, 0x4, R2.reuse ;  /* 0x000000040d0c7825 */ /* 0x100fe200078e0202 */
[----:B------:R1:W2:Y:S03]  /*0150*/  @!P0 LDG.E.64 R4, desc[UR4][R10.64] ;  /* 0x000000040a048981 */ /* 0x0002a6000c1e1b00 */
[----:B------:R-:W-:Y:S01]  /*0160*/  VIADD R17, R9, 0x600 ;  /* 0x0000060009117836 */ /* 0x000fe20000000000 */
[----:B------:R-:W-:Y:S01]  /*0170*/  CS2R R8, SRZ ;  /* 0x0000000000087805 */ /* 0x000fe2000001ff00 */
[--C-:B------:R-:W-:Y:S01]  /*0180*/  IMAD.WIDE R14, R15, 0x4, R2.reuse ;  /* 0x000000040f0e7825 */ /* 0x100fe200078e0202 */
[----:B------:R-:W2:Y:S03]  /*0190*/  @!P0 LDG.E.64 R6, desc[UR4][R12.64] ;  /* 0x000000040c068981 */ /* 0x000ea6000c1e1b00 */
[----:B------:R-:W-:Y:S01]  /*01a0*/  IMAD.WIDE R2, R17, 0x4, R2 ;  /* 0x0000000411027825 */ /* 0x000fe200078e0202 */
[----:B------:R-:W-:Y:S01]  /*01b0*/  CS2R R16, SRZ ;  /* 0x0000000000107805 */ /* 0x000fe2000001ff00 */
[----:B------:R-:W3:Y:S01]  /*01c0*/  @!P0 LDG.E.64 R8, desc[UR4][R14.64] ;  /* 0x000000040e088981 */ /* 0x000ee2000c1e1b00 */
[----:B-1----:R-:W1:Y:S04]  /*01d0*/  LDC.64 R10, c[0x0][0x218] ;  /* 0x00008600ff0a7b82 */ /* 0x002e680000000a00 */
[----:B------:R-:W4:Y:S01]  /*01e0*/  @!P0 LDG.E.64 R16, desc[UR4][R2.64] ;  /* 0x0000000402108981 */ /* 0x000f22000c1e1b00 */
[----:B--2---:R-:W-:Y:S01]  /*01f0*/  FADD R19, R6, R4 ;  /* 0x0000000406137221 */ /* 0x004fe20000000000 */
[----:B------:R-:W-:-:S03]  /*0200*/  FADD R4, R7, R5 ;  /* 0x0000000507047221 */ /* 0x000fc60000000000 */
[----:B---3--:R-:W-:Y:S01]  /*0210*/  FADD R19, R19, R8 ;  /* 0x0000000813137221 */ /* 0x008fe20000000000 */
[----:B------:R-:W-:Y:S01]  /*0220*/  FADD R6, R4, R9 ;  /* 0x0000000904067221 */ /* 0x000fe20000000000 */
[----:B-1----:R-:W-:-:S04]  /*0230*/  IMAD.WIDE R4, R0, 0x4, R10 ;  /* 0x0000000400047825 */ /* 0x002fc800078e020a */
[----:B----4-:R-:W-:Y:S01]  /*0240*/  FADD R16, R19, R16 ;  /* 0x0000001013107221 */ /* 0x010fe20000000000 */
[----:B------:R-:W-:Y:S01]  /*0250*/  FADD R6, R6, R17 ;  /* 0x0000001106067221 */ /* 0x000fe20000000000 */
[----:B------:R-:W-:Y:S06]  /*0260*/  @P0 EXIT ;  /* 0x000000000000094d */ /* 0x000fec0003800000 */
[----:B------:R-:W-:Y:S01]  /*0270*/  FMUL R16, R16, 0.25 ;  /* 0x3e80000010107820 */ /* 0x000fe20000400000 */
[----:B------:R-:W-:-:S05]  /*0280*/  FMUL R17, R6, 0.25 ;  /* 0x3e80000006117820 */ /* 0x000fca0000400000 */
[----:B------:R-:W-:Y:S01]  /*0290*/  STG.E.64 desc[UR4][R4.64], R16 ;  /* 0x0000001004007986 */ /* 0x000fe2000c101b04 */
[----:B------:R-:W-:Y:S05]  /*02a0*/  EXIT ;  /* 0x000000000000794d */ /* 0x000fea0003800000 */
.L_x_0:
[----:B------:R-:W-:-:S00]  /*02b0*/  BRA `(.L_x_0) ;  /* 0xfffffffc00fc7947 */ /* 0x000fc0000383ffff */
[----:B------:R-:W-:-:S00]  /*02c0*/  NOP ;  /* 0x0000000000007918 */ /* 0x000fc00000000000 */
        /* <DEDUP_REMOVED lines=11> */
.L_x_1:


//--------------------- .nv.constant0.triton_poi_fused_mean_22 --------------------------
	.section	.nv.constant0.triton_poi_fused_mean_22,"a",@progbits
	.sectionflags	@""
	.align	4
.nv.constant0.triton_poi_fused_mean_22:
	.zero		548
